//
// Generated by NVIDIA NVVM Compiler
//
// Compiler Build ID: CL-36424714
// Cuda compilation tools, release 13.0, V13.0.88
// Based on NVVM 20.0.0
//

.version 9.0
.target sm_100
.address_size 64


.entry _Z7collatzxxPi(
	.param .u64 _Z7collatzxxPi_param_0,
	.param .u64 _Z7collatzxxPi_param_1,
	.param .u64 .ptr .align 1 _Z7collatzxxPi_param_2
)
{
	.reg .pred 	%p<5>;
	.reg .b32 	%r<9>;
	.reg .b64 	%rd<17>;

	ld.param.u64 	%rd7, [_Z7collatzxxPi_param_0];
	ld.param.u64 	%rd8, [_Z7collatzxxPi_param_1];
	ld.param.u64 	%rd6, [_Z7collatzxxPi_param_2];
	mov.u32 	%r3, %tid.x;
	cvt.u64.u32 	%rd9, %r3;
	mov.u32 	%r4, %ctaid.x;
	mov.u32 	%r5, %ntid.x;
	mul.wide.u32 	%rd10, %r4, %r5;
	add.s64 	%rd11, %rd10, %rd9;
	shl.b64 	%rd12, %rd11, 2;
	add.s64 	%rd15, %rd12, %rd7;
	setp.ge.s64 	%p1, %rd15, %rd8;
	@%p1 bra 	$L__BB0_7;
	mov.b32 	%r8, 1;
$L__BB0_2:
	add.s32 	%r8, %r8, 1;
	and.b64  	%rd13, %rd15, 1;
	setp.eq.b64 	%p2, %rd13, 1;
	not.pred 	%p3, %p2;
	@%p3 bra 	$L__BB0_4;
	mad.lo.s64 	%rd15, %rd15, 3, 1;
	bra.uni 	$L__BB0_5;
$L__BB0_4:
	shr.s64 	%rd15, %rd15, 1;
$L__BB0_5:
	setp.ne.s64 	%p4, %rd15, 1;
	@%p4 bra 	$L__BB0_2;
	cvta.to.global.u64 	%rd14, %rd6;
	atom.global.max.s32 	%r7, [%rd14], %r8;
$L__BB0_7:
	ret;

}


// ===== COMPILED SASS (sm_100) =====

	.target	sm_100

	.elftype	@"ET_EXEC"


//--------------------- .note.nv.tkinfo           --------------------------
	.section	.note.nv.tkinfo,"",@"SHT_NOTE"
	.sectionflags	@"SHF_NOTE_NV_TKINFO"
	.tkinfo
        /*0018*/ 	.word	0x00000002
        /*0030*/ 	.string	""
        /*0030*/ 	.string	"ptxas"
        /*0030*/ 	.string	"Cuda compilation tools, release 13.0, V13.0.88"
        /*0030*/ 	.string	"Build cuda_13.0.r13.0/compiler.36424714_0"
        /*0030*/ 	.string	"-arch sm_100 -m 64 "



//--------------------- .note.nv.cuinfo           --------------------------
	.section	.note.nv.cuinfo,"",@"SHT_NOTE"
	.sectionflags	@"SHF_NOTE_NV_CUINFO"
        /*0018*/ 	.short	0x0002
        /*001a*/ 	.short	0x0064
        /*001c*/ 	.short	0x0082
	.zero		2


//--------------------- .nv.info                  --------------------------
	.section	.nv.info,"",@"SHT_CUDA_INFO"
	.align	4


	//----- nvinfo : EIATTR_REGCOUNT
	.align		4
        /*0000*/ 	.byte	0x04, 0x2f
        /*0002*/ 	.short	(.L_1 - .L_0)
	.align		4
.L_0:
        /*0004*/ 	.word	index@(_Z7collatzxxPi)
        /*0008*/ 	.word	0x0000000c


	//----- nvinfo : EIATTR_FRAME_SIZE
	.align		4
.L_1:
        /*000c*/ 	.byte	0x04, 0x11
        /*000e*/ 	.short	(.L_3 - .L_2)
	.align		4
.L_2:
        /*0010*/ 	.word	index@(_Z7collatzxxPi)
        /*0014*/ 	.word	0x00000000


	//----- nvinfo : EIATTR_MIN_STACK_SIZE
	.align		4
.L_3:
        /*0018*/ 	.byte	0x04, 0x12
        /*001a*/ 	.short	(.L_5 - .L_4)
	.align		4
.L_4:
        /*001c*/ 	.word	index@(_Z7collatzxxPi)
        /*0020*/ 	.word	0x00000000
.L_5:


//--------------------- .nv.compat                --------------------------
	.section	.nv.compat,"",@"SHT_CUDA_COMPAT_INFO"
	.align	4
        /*0000*/ 	.byte	0x02, 0x09, 0x00, 0x00, 0x02, 0x02, 0x01, 0x00, 0x02, 0x05, 0x05, 0x00, 0x03, 0x07, 0x01, 0x01
        /*0010*/ 	.byte	0x02, 0x03, 0x00, 0x00, 0x02, 0x06, 0x01, 0x00, 0x04, 0x0b, 0x08, 0x00, 0x09, 0x00, 0x00, 0x00
        /*0020*/ 	.byte	0x00, 0x00, 0x00, 0x00


//--------------------- .nv.info._Z7collatzxxPi   --------------------------
	.section	.nv.info._Z7collatzxxPi,"",@"SHT_CUDA_INFO"
	.sectionflags	@""
	.align	4


	//----- nvinfo : EIATTR_CUDA_API_VERSION
	.align		4
        /*0000*/ 	.byte	0x04, 0x37
        /*0002*/ 	.short	(.L_7 - .L_6)
.L_6:
        /*0004*/ 	.word	0x00000082


	//----- nvinfo : EIATTR_KPARAM_INFO
	.align		4
.L_7:
        /*0008*/ 	.byte	0x04, 0x17
        /*000a*/ 	.short	(.L_9 - .L_8)
.L_8:
        /*000c*/ 	.word	0x00000000
        /*0010*/ 	.short	0x0002
        /*0012*/ 	.short	0x0010
        /*0014*/ 	.byte	0x00, 0xf5, 0x21, 0x00


	//----- nvinfo : EIATTR_KPARAM_INFO
	.align		4
.L_9:
        /*0018*/ 	.byte	0x04, 0x17
        /*001a*/ 	.short	(.L_11 - .L_10)
.L_10:
        /*001c*/ 	.word	0x00000000
        /*0020*/ 	.short	0x0001
        /*0022*/ 	.short	0x0008
        /*0024*/ 	.byte	0x00, 0xf0, 0x21, 0x00


	//----- nvinfo : EIATTR_KPARAM_INFO
	.align		4
.L_11:
        /*0028*/ 	.byte	0x04, 0x17
        /*002a*/ 	.short	(.L_13 - .L_12)
.L_12:
        /*002c*/ 	.word	0x00000000
        /*0030*/ 	.short	0x0000
        /*0032*/ 	.short	0x0000
        /*0034*/ 	.byte	0x00, 0xf0, 0x21, 0x00


	//----- nvinfo : EIATTR_SPARSE_MMA_MASK
	.align		4
.L_13:
        /*0038*/ 	.byte	0x03, 0x50
        /*003a*/ 	.short	0x0000


	//----- nvinfo : EIATTR_MAXREG_COUNT
	.align		4
        /*003c*/ 	.byte	0x03, 0x1b
        /*003e*/ 	.short	0x00ff


	//----- nvinfo : EIATTR_MERCURY_ISA_VERSION
	.align		4
        /*0040*/ 	.byte	0x03, 0x5f
        /*0042*/ 	.short	0x0101


	//----- nvinfo : EIATTR_INT_WARP_WIDE_INSTR_OFFSETS
	.align		4
        /*0044*/ 	.byte	0x04, 0x31
        /*0046*/ 	.short	(.L_15 - .L_14)


	//   ....[0]....
.L_14:
        /*0048*/ 	.word	0x00000230


	//   ....[1]....
        /*004c*/ 	.word	0x00000240


	//----- nvinfo : EIATTR_VRC_CTA_INIT_COUNT
	.align		4
.L_15:
        /*0050*/ 	.byte	0x02, 0x4a
	.zero		1
	.zero		1


	//----- nvinfo : EIATTR_EXIT_INSTR_OFFSETS
	.align		4
        /*0054*/ 	.byte	0x04, 0x1c
        /*0056*/ 	.short	(.L_17 - .L_16)


	//   ....[0]....
.L_16:
        /*0058*/ 	.word	0x000000b0


	//   ....[1]....
        /*005c*/ 	.word	0x00000290


	//----- nvinfo : EIATTR_CRS_STACK_SIZE
	.align		4
.L_17:
        /*0060*/ 	.byte	0x04, 0x1e
        /*0062*/ 	.short	(.L_19 - .L_18)
.L_18:
        /*0064*/ 	.word	0x00000000


	//----- nvinfo : EIATTR_CBANK_PARAM_SIZE
	.align		4
.L_19:
        /*0068*/ 	.byte	0x03, 0x19
        /*006a*/ 	.short	0x0018


	//----- nvinfo : EIATTR_PARAM_CBANK
	.align		4
        /*006c*/ 	.byte	0x04, 0x0a
        /*006e*/ 	.short	(.L_21 - .L_20)
	.align		4
.L_20:
        /*0070*/ 	.word	index@(.nv.constant0._Z7collatzxxPi)
        /*0074*/ 	.short	0x0380
        /*0076*/ 	.short	0x0018


	//----- nvinfo : EIATTR_SW_WAR
	.align		4
.L_21:
        /*0078*/ 	.byte	0x04, 0x36
        /*007a*/ 	.short	(.L_23 - .L_22)
.L_22:
        /*007c*/ 	.word	0x00000008
.L_23:


//--------------------- .nv.callgraph             --------------------------
	.section	.nv.callgraph,"",@"SHT_CUDA_CALLGRAPH"
	.align	4
	.sectionentsize	8
	.align		4
        /*0000*/ 	.word	0x00000000
	.align		4
        /*0004*/ 	.word	0xffffffff
	.align		4
        /*0008*/ 	.word	0x00000000
	.align		4
        /*000c*/ 	.word	0xfffffffe
	.align		4
        /*0010*/ 	.word	0x00000000
	.align		4
        /*0014*/ 	.word	0xfffffffd
	.align		4
        /*0018*/ 	.word	0x00000000
	.align		4
        /*001c*/ 	.word	0xfffffffc


//--------------------- .text._Z7collatzxxPi      --------------------------
	.section	.text._Z7collatzxxPi,"ax",@progbits
	.align	128
.text._Z7collatzxxPi:
        .type           _Z7collatzxxPi,@function
        .size           _Z7collatzxxPi,(.L_x_3 - _Z7collatzxxPi)
        .other          _Z7collatzxxPi,@"STO_CUDA_ENTRY STV_DEFAULT"
_Z7collatzxxPi:
[----:B------:R-:W-:Y:S01]  /*0000*/  LDC R1, c[0x0][0x37c] ;  /* 0x0000df00ff017b82 */ /* 0x000fe20000000800 */
[----:B------:R-:W0:Y:S07]  /*0010*/  S2R R2, SR_TID.X ;  /* 0x0000000000027919 */ /* 0x000e2e0000002100 */
[----:B------:R-:W0:Y:S01]  /*0020*/  S2UR UR4, SR_CTAID.X ;  /* 0x00000000000479c3 */ /* 0x000e220000002500 */
[----:B------:R-:W1:Y:S01]  /*0030*/  LDCU.128 UR8, c[0x0][0x380] ;  /* 0x00007000ff0877ac */ /* 0x000e620008000c00 */
[----:B------:R-:W-:-:S06]  /*0040*/  IMAD.MOV.U32 R3, RZ, RZ, RZ ;  /* 0x000000ffff037224 */ /* 0x000fcc00078e00ff */
[----:B------:R-:W0:Y:S02]  /*0050*/  LDC R5, c[0x0][0x360] ;  /* 0x0000d800ff057b82 */ /* 0x000e240000000800 */
[----:B0-----:R-:W-:-:S03]  /*0060*/  IMAD.WIDE.U32 R2, R5, UR4, R2 ;  /* 0x0000000405027c25 */ /* 0x001fc6000f8e0002 */
[----:B-1----:R-:W-:-:S04]  /*0070*/  LEA R5, P0, R2, UR8, 0x2 ;  /* 0x0000000802057c11 */ /* 0x002fc8000f8010ff */
[----:B------:R-:W-:Y:S02]  /*0080*/  LEA.HI.X R0, R2, UR9, R3, 0x2, P0 ;  /* 0x0000000902007c11 */ /* 0x000fe400080f1403 */
[----:B------:R-:W-:-:S04]  /*0090*/  ISETP.GE.U32.AND P0, PT, R5, UR10, PT ;  /* 0x0000000a05007c0c */ /* 0x000fc8000bf06070 */
[----:B------:R-:W-:-:S13]  /*00a0*/  ISETP.GE.AND.EX P0, PT, R0, UR11, PT, P0 ;  /* 0x0000000b00007c0c */ /* 0x000fda000bf06300 */
[----:B------:R-:W-:Y:S05]  /*00b0*/  @P0 EXIT ;  /* 0x000000000000094d */ /* 0x000fea0003800000 */
[----:B------:R-:W-:Y:S01]  /*00c0*/  BSSY.RECONVERGENT B0, `(.L_x_0) ;  /* 0x0000014000007945 */ /* 0x000fe20003800200 */
[----:B------:R-:W-:Y:S01]  /*00d0*/  IMAD.MOV.U32 R6, RZ, RZ, 0x1 ;  /* 0x00000001ff067424 */ /* 0x000fe200078e00ff */
[----:B------:R-:W0:Y:S06]  /*00e0*/  LDCU.64 UR6, c[0x0][0x358] ;  /* 0x00006b00ff0677ac */ /* 0x000e2c0008000a00 */
.L_x_1:
[----:B------:R-:W-:Y:S01]  /*00f0*/  LOP3.LUT R2, R5, 0x1, RZ, 0xc0, !PT ;  /* 0x0000000105027812 */ /* 0x000fe200078ec0ff */
[----:B------:R-:W-:Y:S02]  /*0100*/  IMAD.MOV.U32 R4, RZ, RZ, R5 ;  /* 0x000000ffff047224 */ /* 0x000fe400078e0005 */
[----:B------:R-:W-:Y:S01]  /*0110*/  IMAD.MOV.U32 R9, RZ, RZ, R0 ;  /* 0x000000ffff097224 */ /* 0x000fe200078e0000 */
[----:B------:R-:W-:Y:S01]  /*0120*/  ISETP.NE.U32.AND P0, PT, R2, 0x1, PT ;  /* 0x000000010200780c */ /* 0x000fe20003f05070 */
[----:B------:R-:W-:-:S03]  /*0130*/  VIADD R6, R6, 0x1 ;  /* 0x0000000106067836 */ /* 0x000fc60000000000 */
[----:B------:R-:W-:-:S13]  /*0140*/  ISETP.NE.U32.AND.EX P0, PT, RZ, RZ, PT, P0 ;  /* 0x000000ffff00720c */ /* 0x000fda0003f05100 */
[----:B------:R-:W-:Y:S02]  /*0150*/  @!P0 IMAD.MOV.U32 R2, RZ, RZ, 0x1 ;  /* 0x00000001ff028424 */ /* 0x000fe400078e00ff */
[----:B------:R-:W-:Y:S02]  /*0160*/  @!P0 IMAD.MOV.U32 R3, RZ, RZ, 0x0 ;  /* 0x00000000ff038424 */ /* 0x000fe400078e00ff */
[----:B------:R-:W-:Y:S02]  /*0170*/  @!P0 IMAD R7, R0, 0x3, RZ ;  /* 0x0000000300078824 */ /* 0x000fe400078e02ff */
[----:B------:R-:W-:-:S04]  /*0180*/  @!P0 IMAD.WIDE.U32 R2, R5, 0x3, R2 ;  /* 0x0000000305028825 */ /* 0x000fc800078e0002 */
[----:B------:R-:W-:Y:S01]  /*0190*/  @!P0 IMAD.MOV.U32 R5, RZ, RZ, R2 ;  /* 0x000000ffff058224 */ /* 0x000fe200078e0002 */
[----:B------:R-:W-:Y:S01]  /*01a0*/  @P0 SHF.R.S64 R5, R4, 0x1, R9 ;  /* 0x0000000104050819 */ /* 0x000fe20000001009 */
[----:B------:R-:W-:Y:S01]  /*01b0*/  @!P0 IMAD.IADD R0, R3, 0x1, R7 ;  /* 0x0000000103008824 */ /* 0x000fe200078e0207 */
[----:B------:R-:W-:Y:S02]  /*01c0*/  @P0 SHF.R.S32.HI R0, RZ, 0x1, R9 ;  /* 0x00000001ff000819 */ /* 0x000fe40000011409 */
[----:B------:R-:W-:-:S04]  /*01d0*/  ISETP.NE.U32.AND P0, PT, R5, 0x1, PT ;  /* 0x000000010500780c */ /* 0x000fc80003f05070 */
[----:B------:R-:W-:-:S13]  /*01e0*/  ISETP.NE.AND.EX P0, PT, R0, RZ, PT, P0 ;  /* 0x000000ff0000720c */ /* 0x000fda0003f05300 */
[----:B------:R-:W-:Y:S05]  /*01f0*/  @P0 BRA `(.L_x_1) ;  /* 0xfffffffc00bc0947 */ /* 0x000fea000383ffff */
[----:B0-----:R-:W-:Y:S05]  /*0200*/  BSYNC.RECONVERGENT B0 ;  /* 0x0000000000007941 */ /* 0x001fea0003800200 */
.L_x_0:
[----:B------:R-:W0:Y:S01]  /*0210*/  S2R R0, SR_LANEID ;  /* 0x0000000000007919 */ /* 0x000e220000000000 */
[----:B------:R-:W1:Y:S01]  /*0220*/  LDC.64 R2, c[0x0][0x390] ;  /* 0x0000e400ff027b82 */ /* 0x000e620000000a00 */
[----:B------:R-:W-:Y:S01]  /*0230*/  VOTEU.ANY UR4, UPT, PT ;  /* 0x0000000000047886 */ /* 0x000fe200038e0100 */
[----:B------:R-:W-:Y:S01]  /*0240*/  CREDUX.MAX.S32 UR5, R6 ;  /* 0x00000000060572cc */ /* 0x000fe20000000200 */
[----:B------:R-:W-:-:S12]  /*0250*/  UFLO.U32 UR4, UR4 ;  /* 0x00000004000472bd */ /* 0x000fd800080e0000 */
[----:B------:R-:W-:Y:S01]  /*0260*/  IMAD.U32 R5, RZ, RZ, UR5 ;  /* 0x00000005ff057e24 */ /* 0x000fe2000f8e00ff */
[----:B0-----:R-:W-:-:S13]  /*0270*/  ISETP.EQ.U32.AND P0, PT, R0, UR4, PT ;  /* 0x0000000400007c0c */ /* 0x001fda000bf02070 */
[----:B-1----:R-:W-:Y:S01]  /*0280*/  @P0 REDG.E.MAX.S32.STRONG.GPU desc[UR6][R2.64], R5 ;  /* 0x000000050200098e */ /* 0x002fe2000d12e306 */
[----:B------:R-:W-:Y:S05]  /*0290*/  EXIT ;  /* 0x000000000000794d */ /* 0x000fea0003800000 */
.L_x_2:
[----:B------:R-:W-:-:S00]  /*02a0*/  BRA `(.L_x_2) ;  /* 0xfffffffc00fc7947 */ /* 0x000fc0000383ffff */
[----:B------:R-:W-:-:S00]  /*02b0*/  NOP ;  /* 0x0000000000007918 */ /* 0x000fc00000000000 */
        /* <DEDUP_REMOVED lines=12> */
.L_x_3:


//--------------------- .nv.shared.reserved.0     --------------------------
	.section	.nv.shared.reserved.0,"aw",@nobits
	.weak		__nv_reservedSMEM_offset_0_alias
	.size		__nv_reservedSMEM_offset_0_alias, 0, 64
	.other		__nv_reservedSMEM_offset_0_alias,@"STO_CUDA_RESERVED_SHARED STV_DEFAULT"
__nv_reservedSMEM_offset_0_alias:
	.zero		0
	.zero		64


//--------------------- .nv.constant0._Z7collatzxxPi --------------------------
	.section	.nv.constant0._Z7collatzxxPi,"a",@progbits
	.sectionflags	@""
	.align	4
.nv.constant0._Z7collatzxxPi:
	.zero		920


//--------------------- SYMBOLS --------------------------

	.type		.nv.reservedSmem.offset0,@object
	.size		.nv.reservedSmem.offset0,0x4
